	.headerflags	@"EF_CUDA_TEXMODE_UNIFIED EF_CUDA_64BIT_ADDRESS EF_CUDA_ACCELERATORS EF_CUDA_SM90 EF_CUDA_VIRTUAL_SM(EF_CUDA_SM90)"
	.elftype	@"ET_EXEC"


//--------------------- .nv.info                  --------------------------
	.section	.nv.info,"",@"SHT_CUDA_INFO"
	.align	4


	//----- nvinfo : EIATTR_REGCOUNT
	.align		4
        /*0000*/ 	.byte	0x04, 0x2f
        /*0002*/ 	.short	(.L_3 - .L_2)
	.align		4
.L_2:
        /*0004*/ 	.word	index@(triton_poi_fused__native_batch_norm_legit_no_training_add_relu_26)
        /*0008*/ 	.word	0x0000001c


	//----- nvinfo : EIATTR_MIN_STACK_SIZE
	.align		4
.L_3:
        /*000c*/ 	.byte	0x04, 0x12
        /*000e*/ 	.short	(.L_5 - .L_4)
	.align		4
.L_4:
        /*0010*/ 	.word	index@(triton_poi_fused__native_batch_norm_legit_no_training_add_relu_26)
        /*0014*/ 	.word	0x00000000


	//----- nvinfo : EIATTR_FRAME_SIZE
	.align		4
.L_5:
        /*0018*/ 	.byte	0x04, 0x11
        /*001a*/ 	.short	(.L_7 - .L_6)
	.align		4
.L_6:
        /*001c*/ 	.word	index@(triton_poi_fused__native_batch_norm_legit_no_training_add_relu_26)
        /*0020*/ 	.word	0x00000000


	//----- nvinfo : EIATTR_MIN_STACK_SIZE
	.align		4
.L_7:
        /*0024*/ 	.byte	0x04, 0x12
        /*0026*/ 	.short	(.L_9 - .L_8)
	.align		4
.L_8:
        /*0028*/ 	.word	index@(triton_poi_fused__native_batch_norm_legit_no_training_add_relu_26)
        /*002c*/ 	.word	0x00000000
.L_9:


//--------------------- .nv.info.triton_poi_fused__native_batch_norm_legit_no_training_add_relu_26 --------------------------
	.section	.nv.info.triton_poi_fused__native_batch_norm_legit_no_training_add_relu_26,"",@"SHT_CUDA_INFO"
	.sectionflags	@""
	.align	4


	//----- nvinfo : EIATTR_CUDA_API_VERSION
	.align		4
        /*0000*/ 	.byte	0x04, 0x37
        /*0002*/ 	.short	(.L_11 - .L_10)
.L_10:
        /*0004*/ 	.word	0x0000007c


	//----- nvinfo : EIATTR_KPARAM_INFO
	.align		4
.L_11:
        /*0008*/ 	.byte	0x04, 0x17
        /*000a*/ 	.short	(.L_13 - .L_12)
.L_12:
        /*000c*/ 	.word	0x00000000
        /*0010*/ 	.short	0x000b
        /*0012*/ 	.short	0x0058
        /*0014*/ 	.byte	0x00, 0xf0, 0x11, 0x00


	//----- nvinfo : EIATTR_KPARAM_INFO
	.align		4
.L_13:
        /*0018*/ 	.byte	0x04, 0x17
        /*001a*/ 	.short	(.L_15 - .L_14)
.L_14:
        /*001c*/ 	.word	0x00000000
        /*0020*/ 	.short	0x000a
        /*0022*/ 	.short	0x0050
        /*0024*/ 	.byte	0x00, 0xf4, 0x21, 0x00


	//----- nvinfo : EIATTR_KPARAM_INFO
	.align		4
.L_15:
        /*0028*/ 	.byte	0x04, 0x17
        /*002a*/ 	.short	(.L_17 - .L_16)
.L_16:
        /*002c*/ 	.word	0x00000000
        /*0030*/ 	.short	0x0009
        /*0032*/ 	.short	0x0048
        /*0034*/ 	.byte	0x00, 0xf4, 0x21, 0x00


	//----- nvinfo : EIATTR_KPARAM_INFO
	.align		4
.L_17:
        /*0038*/ 	.byte	0x04, 0x17
        /*003a*/ 	.short	(.L_19 - .L_18)
.L_18:
        /*003c*/ 	.word	0x00000000
        /*0040*/ 	.short	0x0008
        /*0042*/ 	.short	0x0040
        /*0044*/ 	.byte	0x00, 0xf4, 0x21, 0x00


	//----- nvinfo : EIATTR_KPARAM_INFO
	.align		4
.L_19:
        /*0048*/ 	.byte	0x04, 0x17
        /*004a*/ 	.short	(.L_21 - .L_20)
.L_20:
        /*004c*/ 	.word	0x00000000
        /*0050*/ 	.short	0x0007
        /*0052*/ 	.short	0x0038
        /*0054*/ 	.byte	0x00, 0xf4, 0x21, 0x00


	//----- nvinfo : EIATTR_KPARAM_INFO
	.align		4
.L_21:
        /*0058*/ 	.byte	0x04, 0x17
        /*005a*/ 	.short	(.L_23 - .L_22)
.L_22:
        /*005c*/ 	.word	0x00000000
        /*0060*/ 	.short	0x0006
        /*0062*/ 	.short	0x0030
        /*0064*/ 	.byte	0x00, 0xf4, 0x21, 0x00


	//----- nvinfo : EIATTR_KPARAM_INFO
	.align		4
.L_23:
        /*0068*/ 	.byte	0x04, 0x17
        /*006a*/ 	.short	(.L_25 - .L_24)
.L_24:
        /*006c*/ 	.word	0x00000000
        /*0070*/ 	.short	0x0005
        /*0072*/ 	.short	0x0028
        /*0074*/ 	.byte	0x00, 0xf4, 0x21, 0x00


	//----- nvinfo : EIATTR_KPARAM_INFO
	.align		4
.L_25:
        /*0078*/ 	.byte	0x04, 0x17
        /*007a*/ 	.short	(.L_27 - .L_26)
.L_26:
        /*007c*/ 	.word	0x00000000
        /*0080*/ 	.short	0x0004
        /*0082*/ 	.short	0x0020
        /*0084*/ 	.byte	0x00, 0xf4, 0x21, 0x00


	//----- nvinfo : EIATTR_KPARAM_INFO
	.align		4
.L_27:
        /*0088*/ 	.byte	0x04, 0x17
        /*008a*/ 	.short	(.L_29 - .L_28)
.L_28:
        /*008c*/ 	.word	0x00000000
        /*0090*/ 	.short	0x0003
        /*0092*/ 	.short	0x0018
        /*0094*/ 	.byte	0x00, 0xf4, 0x21, 0x00


	//----- nvinfo : EIATTR_KPARAM_INFO
	.align		4
.L_29:
        /*0098*/ 	.byte	0x04, 0x17
        /*009a*/ 	.short	(.L_31 - .L_30)
.L_30:
        /*009c*/ 	.word	0x00000000
        /*00a0*/ 	.short	0x0002
        /*00a2*/ 	.short	0x0010
        /*00a4*/ 	.byte	0x00, 0xf4, 0x21, 0x00


	//----- nvinfo : EIATTR_KPARAM_INFO
	.align		4
.L_31:
        /*00a8*/ 	.byte	0x04, 0x17
        /*00aa*/ 	.short	(.L_33 - .L_32)
.L_32:
        /*00ac*/ 	.word	0x00000000
        /*00b0*/ 	.short	0x0001
        /*00b2*/ 	.short	0x0008
        /*00b4*/ 	.byte	0x00, 0xf4, 0x21, 0x00


	//----- nvinfo : EIATTR_KPARAM_INFO
	.align		4
.L_33:
        /*00b8*/ 	.byte	0x04, 0x17
        /*00ba*/ 	.short	(.L_35 - .L_34)
.L_34:
        /*00bc*/ 	.word	0x00000000
        /*00c0*/ 	.short	0x0000
        /*00c2*/ 	.short	0x0000
        /*00c4*/ 	.byte	0x00, 0xf4, 0x21, 0x00


	//----- nvinfo : EIATTR_SPARSE_MMA_MASK
	.align		4
.L_35:
        /*00c8*/ 	.byte	0x03, 0x50
        /*00ca*/ 	.short	0x0000


	//----- nvinfo : EIATTR_MAXREG_COUNT
	.align		4
        /*00cc*/ 	.byte	0x03, 0x1b
        /*00ce*/ 	.short	0x00ff


	//----- nvinfo : EIATTR_EXIT_INSTR_OFFSETS
	.align		4
        /*00d0*/ 	.byte	0x04, 0x1c
        /*00d2*/ 	.short	(.L_37 - .L_36)


	//   ....[0]....
.L_36:
        /*00d4*/ 	.word	0x000004c0


	//----- nvinfo : EIATTR_REQNTID
	.align		4
.L_37:
        /*00d8*/ 	.byte	0x04, 0x10
        /*00da*/ 	.short	(.L_39 - .L_38)
.L_38:
        /*00dc*/ 	.word	0x00000080
        /*00e0*/ 	.word	0x00000001
        /*00e4*/ 	.word	0x00000001


	//----- nvinfo : EIATTR_CBANK_PARAM_SIZE
	.align		4
.L_39:
        /*00e8*/ 	.byte	0x03, 0x19
        /*00ea*/ 	.short	0x005c


	//----- nvinfo : EIATTR_PARAM_CBANK
	.align		4
        /*00ec*/ 	.byte	0x04, 0x0a
        /*00ee*/ 	.short	(.L_41 - .L_40)
	.align		4
.L_40:
        /*00f0*/ 	.word	index@(.nv.constant0.triton_poi_fused__native_batch_norm_legit_no_training_add_relu_26)
        /*00f4*/ 	.short	0x0210
        /*00f6*/ 	.short	0x005c


	//----- nvinfo : EIATTR_SW_WAR
	.align		4
.L_41:
        /*00f8*/ 	.byte	0x04, 0x36
        /*00fa*/ 	.short	(.L_43 - .L_42)
.L_42:
        /*00fc*/ 	.word	0x00000008
.L_43:


//--------------------- .nv.callgraph             --------------------------
	.section	.nv.callgraph,"",@"SHT_CUDA_CALLGRAPH"
	.align	4
	.sectionentsize	8
	.align		4
        /*0000*/ 	.word	0x00000000
	.align		4
        /*0004*/ 	.word	0xffffffff
	.align		4
        /*0008*/ 	.word	0x00000000
	.align		4
        /*000c*/ 	.word	0xfffffffe
	.align		4
        /*0010*/ 	.word	0x00000000
	.align		4
        /*0014*/ 	.word	0xfffffffd
	.align		4
        /*0018*/ 	.word	0x00000000
	.align		4
        /*001c*/ 	.word	0xfffffffc


//--------------------- .nv.constant4             --------------------------
	.section	.nv.constant4,"a",@progbits
	.align	8
	.align		8
.nv.constant4:
        /*0000*/ 	.dword	_$_str
	.align		8
        /*0008*/ 	.dword	_$_str_$_2


//--------------------- .text.triton_poi_fused__native_batch_norm_legit_no_training_add_relu_26 --------------------------
	.section	.text.triton_poi_fused__native_batch_norm_legit_no_training_add_relu_26,"ax",@progbits
	.align	128
        .global         triton_poi_fused__native_batch_norm_legit_no_training_add_relu_26
        .type           triton_poi_fused__native_batch_norm_legit_no_training_add_relu_26,@function
        .size           triton_poi_fused__native_batch_norm_legit_no_training_add_relu_26,(.L_x_1 - triton_poi_fused__native_batch_norm_legit_no_training_add_relu_26)
        .other          triton_poi_fused__native_batch_norm_legit_no_training_add_relu_26,@"STO_CUDA_ENTRY STV_DEFAULT"
triton_poi_fused__native_batch_norm_legit_no_training_add_relu_26:
.text.triton_poi_fused__native_batch_norm_legit_no_training_add_relu_26:
[----:B------:R-:W-:Y:S01]  /*0000*/  LDC R1, c[0x0][0x28] ;  /* 0x00000a00ff017b82 */ /* 0x000fe20000000800 */
[----:B------:R-:W1:Y:S07]  /*0010*/  S2R R10, SR_TID.X ;  /* 0x00000000000a7919 */ /* 0x000e6e0000002100 */
[----:B------:R-:W2:Y:S01]  /*0020*/  LDC.64 R14, c[0x0][0x228] ;  /* 0x00008a00ff0e7b82 */ /* 0x000ea20000000a00 */
[----:B------:R-:W-:Y:S01]  /*0030*/  ULDC.64 UR4, c[0x0][0x208] ;  /* 0x0000820000047ab9 */ /* 0x000fe20000000a00 */
[----:B------:R-:W3:Y:S06]  /*0040*/  S2R R3, SR_CTAID.X ;  /* 0x0000000000037919 */ /* 0x000eec0000002500 */
[----:B------:R-:W4:Y:S08]  /*0050*/  LDC.64 R22, c[0x0][0x250] ;  /* 0x00009400ff167b82 */ /* 0x000f300000000a00 */
[----:B------:R-:W5:Y:S08]  /*0060*/  LDC.64 R18, c[0x0][0x248] ;  /* 0x00009200ff127b82 */ /* 0x000f700000000a00 */
[----:B------:R-:W5:Y:S01]  /*0070*/  LDC.64 R24, c[0x0][0x218] ;  /* 0x00008600ff187b82 */ /* 0x000f620000000a00 */
[----:B-1----:R-:W-:-:S07]  /*0080*/  LOP3.LUT R10, R10, 0x7f, RZ, 0xc0, !PT ;  /* 0x0000007f0a0a7812 */ /* 0x002fce00078ec0ff */
[----:B------:R-:W1:Y:S01]  /*0090*/  LDC.64 R16, c[0x0][0x220] ;  /* 0x00008800ff107b82 */ /* 0x000e620000000a00 */
[----:B---3--:R-:W-:Y:S02]  /*00a0*/  SHF.R.S32.HI R0, RZ, 0x18, R3 ;  /* 0x00000018ff007819 */ /* 0x008fe40000011403 */
[----:B------:R-:W-:Y:S02]  /*00b0*/  LEA R10, R3, R10, 0x7 ;  /* 0x0000000a030a7211 */ /* 0x000fe400078e38ff */
[----:B------:R-:W-:-:S03]  /*00c0*/  SGXT R3, R0, 0x1 ;  /* 0x000000010003781a */ /* 0x000fc60000000200 */
[----:B------:R-:W3:Y:S01]  /*00d0*/  LDC.64 R20, c[0x0][0x240] ;  /* 0x00009000ff147b82 */ /* 0x000ee20000000a00 */
[----:B------:R-:W-:-:S04]  /*00e0*/  LEA.HI R3, R3, R10, RZ, 0x6 ;  /* 0x0000000a03037211 */ /* 0x000fc800078f30ff */
[----:B------:R-:W-:-:S03]  /*00f0*/  SHF.R.S32.HI R3, RZ, 0x6, R3 ;  /* 0x00000006ff037819 */ /* 0x000fc60000011403 */
[----:B------:R-:W3:Y:S01]  /*0100*/  LDC.64 R8, c[0x0][0x230] ;  /* 0x00008c00ff087b82 */ /* 0x000ee20000000a00 */
[----:B------:R-:W-:-:S04]  /*0110*/  LEA.HI R0, R3, R3, RZ, 0x7 ;  /* 0x0000000303007211 */ /* 0x000fc800078f38ff */
[----:B------:R-:W-:-:S03]  /*0120*/  LOP3.LUT R0, R0, 0xffffff80, RZ, 0xc0, !PT ;  /* 0xffffff8000007812 */ /* 0x000fc600078ec0ff */
[----:B------:R-:W3:Y:S01]  /*0130*/  LDC.64 R6, c[0x0][0x238] ;  /* 0x00008e00ff067b82 */ /* 0x000ee20000000a00 */
[----:B------:R-:W-:-:S05]  /*0140*/  IADD3 R13, R3, -R0, RZ ;  /* 0x80000000030d7210 */ /* 0x000fca0007ffe0ff */
[C---:B--2---:R-:W-:Y:S02]  /*0150*/  IMAD.WIDE R14, R13.reuse, 0x4, R14 ;  /* 0x000000040d0e7825 */ /* 0x044fe400078e020e */
[----:B------:R-:W2:Y:S02]  /*0160*/  LDC.64 R4, c[0x0][0x258] ;  /* 0x00009600ff047b82 */ /* 0x000ea40000000a00 */
[C---:B----4-:R-:W-:Y:S01]  /*0170*/  IMAD.WIDE R22, R13.reuse, 0x4, R22 ;  /* 0x000000040d167825 */ /* 0x050fe200078e0216 */
[----:B------:R4:W2:Y:S04]  /*0180*/  LDG.E.EL R0, desc[UR4][R14.64] ;  /* 0x000000040e007981 */ /* 0x0008a8000c2e1900 */
[----:B------:R-:W2:Y:S01]  /*0190*/  LDG.E.EL R11, desc[UR4][R22.64] ;  /* 0x00000004160b7981 */ /* 0x000ea2000c2e1900 */
[----:B------:R-:W2:Y:S01]  /*01a0*/  LDC.64 R2, c[0x0][0x260] ;  /* 0x00009800ff027b82 */ /* 0x000ea20000000a00 */
[----:B-----5:R-:W-:-:S04]  /*01b0*/  IMAD.WIDE R18, R13, 0x4, R18 ;  /* 0x000000040d127825 */ /* 0x020fc800078e0212 */
[C---:B0---4-:R-:W-:Y:S02]  /*01c0*/  IMAD.WIDE R14, R10.reuse, 0x4, R24 ;  /* 0x000000040a0e7825 */ /* 0x051fe400078e0218 */
[----:B------:R-:W4:Y:S02]  /*01d0*/  LDG.E.EL R19, desc[UR4][R18.64] ;  /* 0x0000000412137981 */ /* 0x000f24000c2e1900 */
[C---:B-1----:R-:W-:Y:S02]  /*01e0*/  IMAD.WIDE R16, R13.reuse, 0x4, R16 ;  /* 0x000000040d107825 */ /* 0x042fe400078e0210 */
[----:B------:R-:W5:Y:S02]  /*01f0*/  LDG.E R14, desc[UR4][R14.64] ;  /* 0x000000040e0e7981 */ /* 0x000f64000c1e1900 */
[----:B---3--:R-:W-:Y:S02]  /*0200*/  IMAD.WIDE R20, R10, 0x4, R20 ;  /* 0x000000040a147825 */ /* 0x008fe400078e0214 */
[----:B------:R-:W5:Y:S02]  /*0210*/  LDG.E.EL R17, desc[UR4][R16.64] ;  /* 0x0000000410117981 */ /* 0x000f64000c2e1900 */
[----:B------:R-:W-:-:S02]  /*0220*/  IMAD.WIDE R8, R13, 0x4, R8 ;  /* 0x000000040d087825 */ /* 0x000fc400078e0208 */
[----:B------:R-:W4:Y:S02]  /*0230*/  LDG.E R12, desc[UR4][R20.64] ;  /* 0x00000004140c7981 */ /* 0x000f24000c1e1900 */
[C---:B------:R-:W-:Y:S02]  /*0240*/  IMAD.WIDE R6, R13.reuse, 0x4, R6 ;  /* 0x000000040d067825 */ /* 0x040fe400078e0206 */
[----:B------:R-:W3:Y:S02]  /*0250*/  LDG.E.EL R8, desc[UR4][R8.64] ;  /* 0x0000000408087981 */ /* 0x000ee4000c2e1900 */
[C---:B--2---:R-:W-:Y:S02]  /*0260*/  IMAD.WIDE R4, R13.reuse, 0x4, R4 ;  /* 0x000000040d047825 */ /* 0x044fe400078e0204 */
[----:B------:R-:W3:Y:S02]  /*0270*/  LDG.E.EL R7, desc[UR4][R6.64] ;  /* 0x0000000406077981 */ /* 0x000ee4000c2e1900 */
[----:B------:R-:W-:-:S02]  /*0280*/  IMAD.WIDE R2, R13, 0x4, R2 ;  /* 0x000000040d027825 */ /* 0x000fc400078e0202 */
[----:B------:R0:W2:Y:S04]  /*0290*/  LDG.E.EL R4, desc[UR4][R4.64] ;  /* 0x0000000404047981 */ /* 0x0000a8000c2e1900 */
[----:B------:R1:W2:Y:S01]  /*02a0*/  LDG.E.EL R13, desc[UR4][R2.64] ;  /* 0x00000004020d7981 */ /* 0x0002a2000c2e1900 */
[----:B0-----:R-:W-:Y:S01]  /*02b0*/  HFMA2.MMA R5, -RZ, RZ, 1.625, 0 ;  /* 0x3e800000ff057435 */ /* 0x001fe200000001ff */
[----:B-1----:R-:W0:Y:S02]  /*02c0*/  LDC.64 R2, c[0x0][0x210] ;  /* 0x00008400ff027b82 */ /* 0x002e240000000a00 */
[----:B0-----:R-:W-:-:S04]  /*02d0*/  IMAD.WIDE R2, R10, 0x4, R2 ;  /* 0x000000040a027825 */ /* 0x001fc800078e0202 */
[----:B------:R-:W-:Y:S01]  /*02e0*/  FADD R0, R0, 9.9999997473787516356e-06 ;  /* 0x3727c5ac00007421 */ /* 0x000fe20000000000 */
[----:B------:R-:W-:-:S03]  /*02f0*/  FADD R11, R11, 9.9999997473787516356e-06 ;  /* 0x3727c5ac0b0b7421 */ /* 0x000fc60000000000 */
[----:B------:R-:W0:Y:S08]  /*0300*/  MUFU.SQRT R15, R0 ;  /* 0x00000000000f7308 */ /* 0x000e300000002000 */
[----:B------:R-:W1:Y:S01]  /*0310*/  MUFU.SQRT R16, R11 ;  /* 0x0000000b00107308 */ /* 0x000e620000002000 */
[C---:B0-----:R-:W-:Y:S02]  /*0320*/  FSETP.GT.AND P0, PT, R15.reuse, 8.50705917302346158658e+37, PT ;  /* 0x7e8000000f00780b */ /* 0x041fe40003f04000 */
[----:B------:R-:W-:-:S02]  /*0330*/  FSETP.GEU.AND P2, PT, R15, 1.175494350822287508e-38, PT ;  /* 0x008000000f00780b */ /* 0x000fc40003f4e000 */
[C---:B-1----:R-:W-:Y:S02]  /*0340*/  FSETP.GT.AND P1, PT, R16.reuse, 8.50705917302346158658e+37, PT ;  /* 0x7e8000001000780b */ /* 0x042fe40003f24000 */
[----:B------:R-:W-:-:S07]  /*0350*/  FSETP.GEU.AND P3, PT, R16, 1.175494350822287508e-38, PT ;  /* 0x008000001000780b */ /* 0x000fce0003f6e000 */
[----:B------:R-:W-:-:S04]  /*0360*/  @P0 FMUL R15, R15, 0.25 ;  /* 0x3e8000000f0f0820 */ /* 0x000fc80000400000 */
[----:B------:R-:W-:Y:S01]  /*0370*/  @!P2 FMUL R15, R15, 16777216 ;  /* 0x4b8000000f0fa820 */ /* 0x000fe20000400000 */
[----:B------:R-:W-:-:S04]  /*0380*/  @P1 FMUL R16, R16, 0.25 ;  /* 0x3e80000010101820 */ /* 0x000fc80000400000 */
[----:B------:R-:W-:Y:S01]  /*0390*/  @!P3 FMUL R16, R16, 16777216 ;  /* 0x4b8000001010b820 */ /* 0x000fe20000400000 */
[----:B------:R-:W0:Y:S01]  /*03a0*/  MUFU.RCP R15, R15 ;  /* 0x0000000f000f7308 */ /* 0x000e220000001000 */
[----:B------:R-:W-:-:S07]  /*03b0*/  FSEL R0, R5, 1, P0 ;  /* 0x3f80000005007808 */ /* 0x000fce0000000000 */
[----:B------:R-:W1:Y:S01]  /*03c0*/  MUFU.RCP R16, R16 ;  /* 0x0000001000107308 */ /* 0x000e620000001000 */
[----:B------:R-:W-:Y:S01]  /*03d0*/  FSEL R5, R5, 1, P1 ;  /* 0x3f80000005057808 */ /* 0x000fe20000800000 */
[----:B------:R-:W-:-:S04]  /*03e0*/  @!P2 FMUL R0, R0, 16777216 ;  /* 0x4b8000000000a820 */ /* 0x000fc80000400000 */
[----:B------:R-:W-:Y:S01]  /*03f0*/  @!P3 FMUL R5, R5, 16777216 ;  /* 0x4b8000000505b820 */ /* 0x000fe20000400000 */
[----:B----4-:R-:W-:Y:S01]  /*0400*/  FADD R12, R12, -R19 ;  /* 0x800000130c0c7221 */ /* 0x010fe20000000000 */
[----:B0-----:R-:W-:Y:S01]  /*0410*/  FMUL R0, R15, R0 ;  /* 0x000000000f007220 */ /* 0x001fe20000400000 */
[----:B-----5:R-:W-:Y:S01]  /*0420*/  FADD R17, R14, -R17 ;  /* 0x800000110e117221 */ /* 0x020fe20000000000 */
[----:B-1----:R-:W-:-:S03]  /*0430*/  FMUL R5, R16, R5 ;  /* 0x0000000510057220 */ /* 0x002fc60000400000 */
[----:B------:R-:W-:Y:S01]  /*0440*/  FMUL R0, R0, R17 ;  /* 0x0000001100007220 */ /* 0x000fe20000400000 */
[----:B------:R-:W-:-:S03]  /*0450*/  FMUL R5, R5, R12 ;  /* 0x0000000c05057220 */ /* 0x000fc60000400000 */
[----:B---3--:R-:W-:Y:S01]  /*0460*/  FFMA R0, R8, R0, R7 ;  /* 0x0000000008007223 */ /* 0x008fe20000000007 */
[----:B--2---:R-:W-:-:S04]  /*0470*/  FFMA R5, R4, R5, R13 ;  /* 0x0000000504057223 */ /* 0x004fc8000000000d */
[C---:B------:R-:W-:Y:S01]  /*0480*/  FADD R4, R0.reuse, R5 ;  /* 0x0000000500047221 */ /* 0x040fe20000000000 */
[----:B------:R-:W-:-:S04]  /*0490*/  FSETP.GEU.AND P0, PT, R0, -R5, PT ;  /* 0x800000050000720b */ /* 0x000fc80003f0e000 */
[----:B------:R-:W-:-:S05]  /*04a0*/  FSEL R5, R4, RZ, P0 ;  /* 0x000000ff04057208 */ /* 0x000fca0000000000 */
[----:B------:R-:W-:Y:S01]  /*04b0*/  STG.E desc[UR4][R2.64], R5 ;  /* 0x0000000502007986 */ /* 0x000fe2000c101904 */
[----:B------:R-:W-:Y:S05]  /*04c0*/  EXIT ;  /* 0x000000000000794d */ /* 0x000fea0003800000 */
.L_x_0:
[----:B------:R-:W-:-:S00]  /*04d0*/  BRA `(.L_x_0) ;  /* 0xfffffffc00fc7947 */ /* 0x000fc0000383ffff */
[----:B------:R-:W-:-:S00]  /*04e0*/  NOP ;  /* 0x0000000000007918 */ /* 0x000fc00000000000 */
        /* <DEDUP_REMOVED lines=9> */
.L_x_1:


//--------------------- .nv.global.init           --------------------------
	.section	.nv.global.init,"aw",@progbits
.nv.global.init:
	.type		_$_str,@object
	.size		_$_str,(_$_str_$_2 - _$_str)
_$_str:
        /*0000*/ 	.byte	0x5f, 0x5f, 0x43, 0x55, 0x44, 0x41, 0x5f, 0x46, 0x54, 0x5a, 0x00
	.type		_$_str_$_2,@object
	.size		_$_str_$_2,(.L_1 - _$_str_$_2)
_$_str_$_2:
        /*000b*/ 	.byte	0x5f, 0x5f, 0x43, 0x55, 0x44, 0x41, 0x5f, 0x50, 0x52, 0x45, 0x43, 0x5f, 0x53, 0x51, 0x52, 0x54
        /*001b*/ 	.byte	0x00
.L_1:


//--------------------- .nv.constant0.triton_poi_fused__native_batch_norm_legit_no_training_add_relu_26 --------------------------
	.section	.nv.constant0.triton_poi_fused__native_batch_norm_legit_no_training_add_relu_26,"a",@progbits
	.sectionflags	@""
	.align	4
.nv.constant0.triton_poi_fused__native_batch_norm_legit_no_training_add_relu_26:
	.zero		620
